//
// Generated by NVIDIA NVVM Compiler
//
// Compiler Build ID: CL-36424714
// Cuda compilation tools, release 13.0, V13.0.88
// Based on NVVM 20.0.0
//

.version 9.0
.target sm_100
.address_size 64

	// .globl	_Z5scalePKfPfi

.visible .entry _Z5scalePKfPfi(
	.param .u64 .ptr .align 1 _Z5scalePKfPfi_param_0,
	.param .u64 .ptr .align 1 _Z5scalePKfPfi_param_1,
	.param .u32 _Z5scalePKfPfi_param_2
)
{
	.reg .pred 	%p<2>;
	.reg .b32 	%r<6>;
	.reg .b32 	%f<3>;
	.reg .b64 	%rd<8>;

	ld.param.u64 	%rd1, [_Z5scalePKfPfi_param_0];
	ld.param.u64 	%rd2, [_Z5scalePKfPfi_param_1];
	ld.param.u32 	%r2, [_Z5scalePKfPfi_param_2];
	mov.u32 	%r3, %ctaid.x;
	mov.u32 	%r4, %ntid.x;
	mov.u32 	%r5, %tid.x;
	mad.lo.s32 	%r1, %r3, %r4, %r5;
	setp.ge.s32 	%p1, %r1, %r2;
	@%p1 bra 	$L__BB0_2;
	cvta.to.global.u64 	%rd3, %rd1;
	cvta.to.global.u64 	%rd4, %rd2;
	mul.wide.s32 	%rd5, %r1, 4;
	add.s64 	%rd6, %rd3, %rd5;
	ld.global.f32 	%f1, [%rd6];
	add.f32 	%f2, %f1, %f1;
	add.s64 	%rd7, %rd4, %rd5;
	st.global.f32 	[%rd7], %f2;
$L__BB0_2:
	ret;

}


// ===== COMPILED SASS (sm_100) =====

	.target	sm_100

	.elftype	@"ET_EXEC"


//--------------------- .note.nv.tkinfo           --------------------------
	.section	.note.nv.tkinfo,"",@"SHT_NOTE"
	.sectionflags	@"SHF_NOTE_NV_TKINFO"
	.tkinfo
        /*0018*/ 	.word	0x00000002
        /*0030*/ 	.string	""
        /*0030*/ 	.string	"ptxas"
        /*0030*/ 	.string	"Cuda compilation tools, release 13.0, V13.0.88"
        /*0030*/ 	.string	"Build cuda_13.0.r13.0/compiler.36424714_0"
        /*0030*/ 	.string	"-arch sm_100 -m 64 "



//--------------------- .note.nv.cuinfo           --------------------------
	.section	.note.nv.cuinfo,"",@"SHT_NOTE"
	.sectionflags	@"SHF_NOTE_NV_CUINFO"
        /*0018*/ 	.short	0x0002
        /*001a*/ 	.short	0x0064
        /*001c*/ 	.short	0x0082
	.zero		2


//--------------------- .nv.info                  --------------------------
	.section	.nv.info,"",@"SHT_CUDA_INFO"
	.align	4


	//----- nvinfo : EIATTR_REGCOUNT
	.align		4
        /*0000*/ 	.byte	0x04, 0x2f
        /*0002*/ 	.short	(.L_1 - .L_0)
	.align		4
.L_0:
        /*0004*/ 	.word	index@(_Z5scalePKfPfi)
        /*0008*/ 	.word	0x0000000a


	//----- nvinfo : EIATTR_FRAME_SIZE
	.align		4
.L_1:
        /*000c*/ 	.byte	0x04, 0x11
        /*000e*/ 	.short	(.L_3 - .L_2)
	.align		4
.L_2:
        /*0010*/ 	.word	index@(_Z5scalePKfPfi)
        /*0014*/ 	.word	0x00000000


	//----- nvinfo : EIATTR_MIN_STACK_SIZE
	.align		4
.L_3:
        /*0018*/ 	.byte	0x04, 0x12
        /*001a*/ 	.short	(.L_5 - .L_4)
	.align		4
.L_4:
        /*001c*/ 	.word	index@(_Z5scalePKfPfi)
        /*0020*/ 	.word	0x00000000
.L_5:


//--------------------- .nv.compat                --------------------------
	.section	.nv.compat,"",@"SHT_CUDA_COMPAT_INFO"
	.align	4
        /*0000*/ 	.byte	0x02, 0x09, 0x00, 0x00, 0x02, 0x02, 0x01, 0x00, 0x02, 0x05, 0x05, 0x00, 0x03, 0x07, 0x01, 0x01
        /*0010*/ 	.byte	0x02, 0x03, 0x00, 0x00, 0x02, 0x06, 0x01, 0x00, 0x04, 0x0b, 0x08, 0x00, 0x09, 0x00, 0x00, 0x00
        /*0020*/ 	.byte	0x00, 0x00, 0x00, 0x00


//--------------------- .nv.info._Z5scalePKfPfi   --------------------------
	.section	.nv.info._Z5scalePKfPfi,"",@"SHT_CUDA_INFO"
	.sectionflags	@""
	.align	4


	//----- nvinfo : EIATTR_CUDA_API_VERSION
	.align		4
        /*0000*/ 	.byte	0x04, 0x37
        /*0002*/ 	.short	(.L_7 - .L_6)
.L_6:
        /*0004*/ 	.word	0x00000082


	//----- nvinfo : EIATTR_KPARAM_INFO
	.align		4
.L_7:
        /*0008*/ 	.byte	0x04, 0x17
        /*000a*/ 	.short	(.L_9 - .L_8)
.L_8:
        /*000c*/ 	.word	0x00000000
        /*0010*/ 	.short	0x0002
        /*0012*/ 	.short	0x0010
        /*0014*/ 	.byte	0x00, 0xf0, 0x11, 0x00


	//----- nvinfo : EIATTR_KPARAM_INFO
	.align		4
.L_9:
        /*0018*/ 	.byte	0x04, 0x17
        /*001a*/ 	.short	(.L_11 - .L_10)
.L_10:
        /*001c*/ 	.word	0x00000000
        /*0020*/ 	.short	0x0001
        /*0022*/ 	.short	0x0008
        /*0024*/ 	.byte	0x00, 0xf5, 0x21, 0x00


	//----- nvinfo : EIATTR_KPARAM_INFO
	.align		4
.L_11:
        /*0028*/ 	.byte	0x04, 0x17
        /*002a*/ 	.short	(.L_13 - .L_12)
.L_12:
        /*002c*/ 	.word	0x00000000
        /*0030*/ 	.short	0x0000
        /*0032*/ 	.short	0x0000
        /*0034*/ 	.byte	0x00, 0xf5, 0x21, 0x00


	//----- nvinfo : EIATTR_SPARSE_MMA_MASK
	.align		4
.L_13:
        /*0038*/ 	.byte	0x03, 0x50
        /*003a*/ 	.short	0x0000


	//----- nvinfo : EIATTR_MAXREG_COUNT
	.align		4
        /*003c*/ 	.byte	0x03, 0x1b
        /*003e*/ 	.short	0x00ff


	//----- nvinfo : EIATTR_MERCURY_ISA_VERSION
	.align		4
        /*0040*/ 	.byte	0x03, 0x5f
        /*0042*/ 	.short	0x0101


	//----- nvinfo : EIATTR_VRC_CTA_INIT_COUNT
	.align		4
        /*0044*/ 	.byte	0x02, 0x4a
	.zero		1
	.zero		1


	//----- nvinfo : EIATTR_EXIT_INSTR_OFFSETS
	.align		4
        /*0048*/ 	.byte	0x04, 0x1c
        /*004a*/ 	.short	(.L_15 - .L_14)


	//   ....[0]....
.L_14:
        /*004c*/ 	.word	0x00000070


	//   ....[1]....
        /*0050*/ 	.word	0x00000100


	//----- nvinfo : EIATTR_CBANK_PARAM_SIZE
	.align		4
.L_15:
        /*0054*/ 	.byte	0x03, 0x19
        /*0056*/ 	.short	0x0014


	//----- nvinfo : EIATTR_PARAM_CBANK
	.align		4
        /*0058*/ 	.byte	0x04, 0x0a
        /*005a*/ 	.short	(.L_17 - .L_16)
	.align		4
.L_16:
        /*005c*/ 	.word	index@(.nv.constant0._Z5scalePKfPfi)
        /*0060*/ 	.short	0x0380
        /*0062*/ 	.short	0x0014


	//----- nvinfo : EIATTR_SW_WAR
	.align		4
.L_17:
        /*0064*/ 	.byte	0x04, 0x36
        /*0066*/ 	.short	(.L_19 - .L_18)
.L_18:
        /*0068*/ 	.word	0x00000008
.L_19:


//--------------------- .nv.callgraph             --------------------------
	.section	.nv.callgraph,"",@"SHT_CUDA_CALLGRAPH"
	.align	4
	.sectionentsize	8
	.align		4
        /*0000*/ 	.word	0x00000000
	.align		4
        /*0004*/ 	.word	0xffffffff
	.align		4
        /*0008*/ 	.word	0x00000000
	.align		4
        /*000c*/ 	.word	0xfffffffe
	.align		4
        /*0010*/ 	.word	0x00000000
	.align		4
        /*0014*/ 	.word	0xfffffffd
	.align		4
        /*0018*/ 	.word	0x00000000
	.align		4
        /*001c*/ 	.word	0xfffffffc


//--------------------- .text._Z5scalePKfPfi      --------------------------
	.section	.text._Z5scalePKfPfi,"ax",@progbits
	.align	128
        .global         _Z5scalePKfPfi
        .type           _Z5scalePKfPfi,@function
        .size           _Z5scalePKfPfi,(.L_x_1 - _Z5scalePKfPfi)
        .other          _Z5scalePKfPfi,@"STO_CUDA_ENTRY STV_DEFAULT"
_Z5scalePKfPfi:
.text._Z5scalePKfPfi:
[----:B------:R-:W-:Y:S01]  /*0000*/  LDC R1, c[0x0][0x37c] ;  /* 0x0000df00ff017b82 */ /* 0x000fe20000000800 */
[----:B------:R-:W0:Y:S07]  /*0010*/  S2R R0, SR_TID.X ;  /* 0x0000000000007919 */ /* 0x000e2e0000002100 */
[----:B------:R-:W0:Y:S01]  /*0020*/  S2UR UR4, SR_CTAID.X ;  /* 0x00000000000479c3 */ /* 0x000e220000002500 */
[----:B------:R-:W1:Y:S07]  /*0030*/  LDCU UR5, c[0x0][0x390] ;  /* 0x00007200ff0577ac */ /* 0x000e6e0008000800 */
[----:B------:R-:W0:Y:S02]  /*0040*/  LDC R7, c[0x0][0x360] ;  /* 0x0000d800ff077b82 */ /* 0x000e240000000800 */
[----:B0-----:R-:W-:-:S05]  /*0050*/  IMAD R7, R7, UR4, R0 ;  /* 0x0000000407077c24 */ /* 0x001fca000f8e0200 */
[----:B-1----:R-:W-:-:S13]  /*0060*/  ISETP.GE.AND P0, PT, R7, UR5, PT ;  /* 0x0000000507007c0c */ /* 0x002fda000bf06270 */
[----:B------:R-:W-:Y:S05]  /*0070*/  @P0 EXIT ;  /* 0x000000000000094d */ /* 0x000fea0003800000 */
[----:B------:R-:W0:Y:S01]  /*0080*/  LDC.64 R2, c[0x0][0x380] ;  /* 0x0000e000ff027b82 */ /* 0x000e220000000a00 */
[----:B------:R-:W1:Y:S07]  /*0090*/  LDCU.64 UR4, c[0x0][0x358] ;  /* 0x00006b00ff0477ac */ /* 0x000e6e0008000a00 */
[----:B------:R-:W2:Y:S01]  /*00a0*/  LDC.64 R4, c[0x0][0x388] ;  /* 0x0000e200ff047b82 */ /* 0x000ea20000000a00 */
[----:B0-----:R-:W-:-:S06]  /*00b0*/  IMAD.WIDE R2, R7, 0x4, R2 ;  /* 0x0000000407027825 */ /* 0x001fcc00078e0202 */
[----:B-1----:R-:W3:Y:S01]  /*00c0*/  LDG.E R2, desc[UR4][R2.64] ;  /* 0x0000000402027981 */ /* 0x002ee2000c1e1900 */
[----:B--2---:R-:W-:-:S04]  /*00d0*/  IMAD.WIDE R4, R7, 0x4, R4 ;  /* 0x0000000407047825 */ /* 0x004fc800078e0204 */
[----:B---3--:R-:W-:-:S05]  /*00e0*/  FADD R7, R2, R2 ;  /* 0x0000000202077221 */ /* 0x008fca0000000000 */
[----:B------:R-:W-:Y:S01]  /*00f0*/  STG.E desc[UR4][R4.64], R7 ;  /* 0x0000000704007986 */ /* 0x000fe2000c101904 */
[----:B------:R-:W-:Y:S05]  /*0100*/  EXIT ;  /* 0x000000000000794d */ /* 0x000fea0003800000 */
.L_x_0:
[----:B------:R-:W-:-:S00]  /*0110*/  BRA `(.L_x_0) ;  /* 0xfffffffc00fc7947 */ /* 0x000fc0000383ffff */
[----:B------:R-:W-:-:S00]  /*0120*/  NOP ;  /* 0x0000000000007918 */ /* 0x000fc00000000000 */
        /* <DEDUP_REMOVED lines=13> */
.L_x_1:


//--------------------- .nv.shared.reserved.0     --------------------------
	.section	.nv.shared.reserved.0,"aw",@nobits
	.weak		__nv_reservedSMEM_offset_0_alias
	.size		__nv_reservedSMEM_offset_0_alias, 0, 64
	.other		__nv_reservedSMEM_offset_0_alias,@"STO_CUDA_RESERVED_SHARED STV_DEFAULT"
__nv_reservedSMEM_offset_0_alias:
	.zero		0
	.zero		64


//--------------------- .nv.constant0._Z5scalePKfPfi --------------------------
	.section	.nv.constant0._Z5scalePKfPfi,"a",@progbits
	.sectionflags	@""
	.align	4
.nv.constant0._Z5scalePKfPfi:
	.zero		916


//--------------------- SYMBOLS --------------------------

	.type		.nv.reservedSmem.offset0,@object
	.size		.nv.reservedSmem.offset0,0x4
